	.headerflags	@"EF_CUDA_TEXMODE_UNIFIED EF_CUDA_64BIT_ADDRESS EF_CUDA_ACCELERATORS EF_CUDA_SM90 EF_CUDA_VIRTUAL_SM(EF_CUDA_SM90)"
	.elftype	@"ET_EXEC"


//--------------------- .nv.info                  --------------------------
	.section	.nv.info,"",@"SHT_CUDA_INFO"
	.align	4


	//----- nvinfo : EIATTR_REGCOUNT
	.align		4
        /*0000*/ 	.byte	0x04, 0x2f
        /*0002*/ 	.short	(.L_3 - .L_2)
	.align		4
.L_2:
        /*0004*/ 	.word	index@(triton_poi_fused__native_batch_norm_legit_no_training_add_relu_19)
        /*0008*/ 	.word	0x00000020


	//----- nvinfo : EIATTR_MIN_STACK_SIZE
	.align		4
.L_3:
        /*000c*/ 	.byte	0x04, 0x12
        /*000e*/ 	.short	(.L_5 - .L_4)
	.align		4
.L_4:
        /*0010*/ 	.word	index@(triton_poi_fused__native_batch_norm_legit_no_training_add_relu_19)
        /*0014*/ 	.word	0x00000000


	//----- nvinfo : EIATTR_FRAME_SIZE
	.align		4
.L_5:
        /*0018*/ 	.byte	0x04, 0x11
        /*001a*/ 	.short	(.L_7 - .L_6)
	.align		4
.L_6:
        /*001c*/ 	.word	index@(triton_poi_fused__native_batch_norm_legit_no_training_add_relu_19)
        /*0020*/ 	.word	0x00000000


	//----- nvinfo : EIATTR_MIN_STACK_SIZE
	.align		4
.L_7:
        /*0024*/ 	.byte	0x04, 0x12
        /*0026*/ 	.short	(.L_9 - .L_8)
	.align		4
.L_8:
        /*0028*/ 	.word	index@(triton_poi_fused__native_batch_norm_legit_no_training_add_relu_19)
        /*002c*/ 	.word	0x00000000
.L_9:


//--------------------- .nv.info.triton_poi_fused__native_batch_norm_legit_no_training_add_relu_19 --------------------------
	.section	.nv.info.triton_poi_fused__native_batch_norm_legit_no_training_add_relu_19,"",@"SHT_CUDA_INFO"
	.sectionflags	@""
	.align	4


	//----- nvinfo : EIATTR_CUDA_API_VERSION
	.align		4
        /*0000*/ 	.byte	0x04, 0x37
        /*0002*/ 	.short	(.L_11 - .L_10)
.L_10:
        /*0004*/ 	.word	0x0000007c


	//----- nvinfo : EIATTR_KPARAM_INFO
	.align		4
.L_11:
        /*0008*/ 	.byte	0x04, 0x17
        /*000a*/ 	.short	(.L_13 - .L_12)
.L_12:
        /*000c*/ 	.word	0x00000000
        /*0010*/ 	.short	0x000b
        /*0012*/ 	.short	0x0058
        /*0014*/ 	.byte	0x00, 0xf0, 0x11, 0x00


	//----- nvinfo : EIATTR_KPARAM_INFO
	.align		4
.L_13:
        /*0018*/ 	.byte	0x04, 0x17
        /*001a*/ 	.short	(.L_15 - .L_14)
.L_14:
        /*001c*/ 	.word	0x00000000
        /*0020*/ 	.short	0x000a
        /*0022*/ 	.short	0x0050
        /*0024*/ 	.byte	0x00, 0xf4, 0x21, 0x00


	//----- nvinfo : EIATTR_KPARAM_INFO
	.align		4
.L_15:
        /*0028*/ 	.byte	0x04, 0x17
        /*002a*/ 	.short	(.L_17 - .L_16)
.L_16:
        /*002c*/ 	.word	0x00000000
        /*0030*/ 	.short	0x0009
        /*0032*/ 	.short	0x0048
        /*0034*/ 	.byte	0x00, 0xf4, 0x21, 0x00


	//----- nvinfo : EIATTR_KPARAM_INFO
	.align		4
.L_17:
        /*0038*/ 	.byte	0x04, 0x17
        /*003a*/ 	.short	(.L_19 - .L_18)
.L_18:
        /*003c*/ 	.word	0x00000000
        /*0040*/ 	.short	0x0008
        /*0042*/ 	.short	0x0040
        /*0044*/ 	.byte	0x00, 0xf4, 0x21, 0x00


	//----- nvinfo : EIATTR_KPARAM_INFO
	.align		4
.L_19:
        /*0048*/ 	.byte	0x04, 0x17
        /*004a*/ 	.short	(.L_21 - .L_20)
.L_20:
        /*004c*/ 	.word	0x00000000
        /*0050*/ 	.short	0x0007
        /*0052*/ 	.short	0x0038
        /*0054*/ 	.byte	0x00, 0xf4, 0x21, 0x00


	//----- nvinfo : EIATTR_KPARAM_INFO
	.align		4
.L_21:
        /*0058*/ 	.byte	0x04, 0x17
        /*005a*/ 	.short	(.L_23 - .L_22)
.L_22:
        /*005c*/ 	.word	0x00000000
        /*0060*/ 	.short	0x0006
        /*0062*/ 	.short	0x0030
        /*0064*/ 	.byte	0x00, 0xf4, 0x21, 0x00


	//----- nvinfo : EIATTR_KPARAM_INFO
	.align		4
.L_23:
        /*0068*/ 	.byte	0x04, 0x17
        /*006a*/ 	.short	(.L_25 - .L_24)
.L_24:
        /*006c*/ 	.word	0x00000000
        /*0070*/ 	.short	0x0005
        /*0072*/ 	.short	0x0028
        /*0074*/ 	.byte	0x00, 0xf4, 0x21, 0x00


	//----- nvinfo : EIATTR_KPARAM_INFO
	.align		4
.L_25:
        /*0078*/ 	.byte	0x04, 0x17
        /*007a*/ 	.short	(.L_27 - .L_26)
.L_26:
        /*007c*/ 	.word	0x00000000
        /*0080*/ 	.short	0x0004
        /*0082*/ 	.short	0x0020
        /*0084*/ 	.byte	0x00, 0xf4, 0x21, 0x00


	//----- nvinfo : EIATTR_KPARAM_INFO
	.align		4
.L_27:
        /*0088*/ 	.byte	0x04, 0x17
        /*008a*/ 	.short	(.L_29 - .L_28)
.L_28:
        /*008c*/ 	.word	0x00000000
        /*0090*/ 	.short	0x0003
        /*0092*/ 	.short	0x0018
        /*0094*/ 	.byte	0x00, 0xf4, 0x21, 0x00


	//----- nvinfo : EIATTR_KPARAM_INFO
	.align		4
.L_29:
        /*0098*/ 	.byte	0x04, 0x17
        /*009a*/ 	.short	(.L_31 - .L_30)
.L_30:
        /*009c*/ 	.word	0x00000000
        /*00a0*/ 	.short	0x0002
        /*00a2*/ 	.short	0x0010
        /*00a4*/ 	.byte	0x00, 0xf4, 0x21, 0x00


	//----- nvinfo : EIATTR_KPARAM_INFO
	.align		4
.L_31:
        /*00a8*/ 	.byte	0x04, 0x17
        /*00aa*/ 	.short	(.L_33 - .L_32)
.L_32:
        /*00ac*/ 	.word	0x00000000
        /*00b0*/ 	.short	0x0001
        /*00b2*/ 	.short	0x0008
        /*00b4*/ 	.byte	0x00, 0xf4, 0x21, 0x00


	//----- nvinfo : EIATTR_KPARAM_INFO
	.align		4
.L_33:
        /*00b8*/ 	.byte	0x04, 0x17
        /*00ba*/ 	.short	(.L_35 - .L_34)
.L_34:
        /*00bc*/ 	.word	0x00000000
        /*00c0*/ 	.short	0x0000
        /*00c2*/ 	.short	0x0000
        /*00c4*/ 	.byte	0x00, 0xf4, 0x21, 0x00


	//----- nvinfo : EIATTR_SPARSE_MMA_MASK
	.align		4
.L_35:
        /*00c8*/ 	.byte	0x03, 0x50
        /*00ca*/ 	.short	0x0000


	//----- nvinfo : EIATTR_MAXREG_COUNT
	.align		4
        /*00cc*/ 	.byte	0x03, 0x1b
        /*00ce*/ 	.short	0x00ff


	//----- nvinfo : EIATTR_EXIT_INSTR_OFFSETS
	.align		4
        /*00d0*/ 	.byte	0x04, 0x1c
        /*00d2*/ 	.short	(.L_37 - .L_36)


	//   ....[0]....
.L_36:
        /*00d4*/ 	.word	0x00000680


	//----- nvinfo : EIATTR_REQNTID
	.align		4
.L_37:
        /*00d8*/ 	.byte	0x04, 0x10
        /*00da*/ 	.short	(.L_39 - .L_38)
.L_38:
        /*00dc*/ 	.word	0x00000100
        /*00e0*/ 	.word	0x00000001
        /*00e4*/ 	.word	0x00000001


	//----- nvinfo : EIATTR_CBANK_PARAM_SIZE
	.align		4
.L_39:
        /*00e8*/ 	.byte	0x03, 0x19
        /*00ea*/ 	.short	0x005c


	//----- nvinfo : EIATTR_PARAM_CBANK
	.align		4
        /*00ec*/ 	.byte	0x04, 0x0a
        /*00ee*/ 	.short	(.L_41 - .L_40)
	.align		4
.L_40:
        /*00f0*/ 	.word	index@(.nv.constant0.triton_poi_fused__native_batch_norm_legit_no_training_add_relu_19)
        /*00f4*/ 	.short	0x0210
        /*00f6*/ 	.short	0x005c


	//----- nvinfo : EIATTR_SW_WAR
	.align		4
.L_41:
        /*00f8*/ 	.byte	0x04, 0x36
        /*00fa*/ 	.short	(.L_43 - .L_42)
.L_42:
        /*00fc*/ 	.word	0x00000008
.L_43:


//--------------------- .nv.callgraph             --------------------------
	.section	.nv.callgraph,"",@"SHT_CUDA_CALLGRAPH"
	.align	4
	.sectionentsize	8
	.align		4
        /*0000*/ 	.word	0x00000000
	.align		4
        /*0004*/ 	.word	0xffffffff
	.align		4
        /*0008*/ 	.word	0x00000000
	.align		4
        /*000c*/ 	.word	0xfffffffe
	.align		4
        /*0010*/ 	.word	0x00000000
	.align		4
        /*0014*/ 	.word	0xfffffffd
	.align		4
        /*0018*/ 	.word	0x00000000
	.align		4
        /*001c*/ 	.word	0xfffffffc


//--------------------- .nv.constant4             --------------------------
	.section	.nv.constant4,"a",@progbits
	.align	8
	.align		8
.nv.constant4:
        /*0000*/ 	.dword	_$_str
	.align		8
        /*0008*/ 	.dword	_$_str_$_2


//--------------------- .text.triton_poi_fused__native_batch_norm_legit_no_training_add_relu_19 --------------------------
	.section	.text.triton_poi_fused__native_batch_norm_legit_no_training_add_relu_19,"ax",@progbits
	.align	128
        .global         triton_poi_fused__native_batch_norm_legit_no_training_add_relu_19
        .type           triton_poi_fused__native_batch_norm_legit_no_training_add_relu_19,@function
        .size           triton_poi_fused__native_batch_norm_legit_no_training_add_relu_19,(.L_x_1 - triton_poi_fused__native_batch_norm_legit_no_training_add_relu_19)
        .other          triton_poi_fused__native_batch_norm_legit_no_training_add_relu_19,@"STO_CUDA_ENTRY STV_DEFAULT"
triton_poi_fused__native_batch_norm_legit_no_training_add_relu_19:
.text.triton_poi_fused__native_batch_norm_legit_no_training_add_relu_19:
[----:B------:R-:W-:Y:S01]  /*0000*/  LDC R1, c[0x0][0x28] ;  /* 0x00000a00ff017b82 */ /* 0x000fe20000000800 */
[----:B------:R-:W1:Y:S07]  /*0010*/  S2R R0, SR_TID.X ;  /* 0x0000000000007919 */ /* 0x000e6e0000002100 */
[----:B------:R-:W2:Y:S01]  /*0020*/  LDC.64 R6, c[0x0][0x228] ;  /* 0x00008a00ff067b82 */ /* 0x000ea20000000a00 */
[----:B------:R-:W-:Y:S01]  /*0030*/  ULDC.64 UR4, c[0x0][0x208] ;  /* 0x0000820000047ab9 */ /* 0x000fe20000000a00 */
[----:B------:R-:W3:Y:S06]  /*0040*/  S2R R5, SR_CTAID.X ;  /* 0x0000000000057919 */ /* 0x000eec0000002500 */
[----:B------:R-:W4:Y:S08]  /*0050*/  LDC.64 R12, c[0x0][0x218] ;  /* 0x00008600ff0c7b82 */ /* 0x000f300000000a00 */
[----:B------:R-:W5:Y:S08]  /*0060*/  LDC.64 R14, c[0x0][0x240] ;  /* 0x00009000ff0e7b82 */ /* 0x000f700000000a00 */
[----:B------:R-:W4:Y:S01]  /*0070*/  LDC.64 R16, c[0x0][0x220] ;  /* 0x00008800ff107b82 */ /* 0x000f220000000a00 */
[----:B-1----:R-:W-:-:S07]  /*0080*/  SHF.L.U32 R0, R0, 0x1, RZ ;  /* 0x0000000100007819 */ /* 0x002fce00000006ff */
[----:B------:R-:W1:Y:S01]  /*0090*/  LDC.64 R18, c[0x0][0x248] ;  /* 0x00009200ff127b82 */ /* 0x000e620000000a00 */
[----:B---3--:R-:W-:Y:S02]  /*00a0*/  SHF.R.S32.HI R3, RZ, 0x16, R5 ;  /* 0x00000016ff037819 */ /* 0x008fe40000011405 */
[----:B------:R-:W-:Y:S02]  /*00b0*/  LOP3.LUT R0, R0, 0x1fe, RZ, 0xc0, !PT ;  /* 0x000001fe00007812 */ /* 0x000fe400078ec0ff */
[----:B------:R-:W-:-:S03]  /*00c0*/  SGXT R3, R3, 0x1 ;  /* 0x000000010303781a */ /* 0x000fc60000000200 */
[----:B------:R-:W3:Y:S01]  /*00d0*/  LDC.64 R8, c[0x0][0x238] ;  /* 0x00008e00ff087b82 */ /* 0x000ee20000000a00 */
[----:B------:R-:W-:-:S04]  /*00e0*/  LEA R0, R5, R0, 0x9 ;  /* 0x0000000005007211 */ /* 0x000fc800078e48ff */
[----:B------:R-:W-:-:S03]  /*00f0*/  LEA.HI R4, R3, R0, RZ, 0xb ;  /* 0x0000000003047211 */ /* 0x000fc600078f58ff */
[----:B------:R-:W1:Y:S01]  /*0100*/  LDC.64 R2, c[0x0][0x250] ;  /* 0x00009400ff027b82 */ /* 0x000e620000000a00 */
[----:B------:R-:W-:-:S04]  /*0110*/  LOP3.LUT R21, R4, 0xfffff800, RZ, 0xc0, !PT ;  /* 0xfffff80004157812 */ /* 0x000fc800078ec0ff */
[----:B------:R-:W-:-:S03]  /*0120*/  IADD3 R21, R0, -R21, RZ ;  /* 0x8000001500157210 */ /* 0x000fc60007ffe0ff */
[----:B------:R-:W3:Y:S02]  /*0130*/  LDC.64 R22, c[0x0][0x230] ;  /* 0x00008c00ff167b82 */ /* 0x000ee40000000a00 */
[----:B--2---:R-:W-:-:S06]  /*0140*/  IMAD.WIDE R6, R21, 0x4, R6 ;  /* 0x0000000415067825 */ /* 0x004fcc00078e0206 */
[----:B------:R-:W2:Y:S01]  /*0150*/  LDG.E.EL.64 R6, desc[UR4][R6.64] ;  /* 0x0000000406067981 */ /* 0x000ea2000c2e1b00 */
[----:B------:R-:W3:Y:S01]  /*0160*/  LDC.64 R10, c[0x0][0x258] ;  /* 0x00009600ff0a7b82 */ /* 0x000ee20000000a00 */
[----:B01----:R-:W-:-:S07]  /*0170*/  IMAD.WIDE R2, R21, 0x4, R2 ;  /* 0x0000000415027825 */ /* 0x003fce00078e0202 */
[----:B------:R-:W0:Y:S01]  /*0180*/  LDC.64 R4, c[0x0][0x260] ;  /* 0x00009800ff047b82 */ /* 0x000e220000000a00 */
[----:B------:R-:W2:Y:S01]  /*0190*/  LDG.E.EL.64 R2, desc[UR4][R2.64] ;  /* 0x0000000402027981 */ /* 0x000ea2000c2e1b00 */
[----:B----4-:R-:W-:-:S04]  /*01a0*/  IMAD.WIDE R12, R0, 0x4, R12 ;  /* 0x00000004000c7825 */ /* 0x010fc800078e020c */
[----:B-----5:R-:W-:Y:S02]  /*01b0*/  IMAD.WIDE R14, R0, 0x4, R14 ;  /* 0x00000004000e7825 */ /* 0x020fe400078e020e */
[----:B------:R-:W4:Y:S02]  /*01c0*/  LDG.E.64 R12, desc[UR4][R12.64] ;  /* 0x000000040c0c7981 */ /* 0x000f24000c1e1b00 */
[C---:B------:R-:W-:Y:S02]  /*01d0*/  IMAD.WIDE R16, R21.reuse, 0x4, R16 ;  /* 0x0000000415107825 */ /* 0x040fe400078e0210 */
[----:B------:R-:W5:Y:S02]  /*01e0*/  LDG.E.64 R14, desc[UR4][R14.64] ;  /* 0x000000040e0e7981 */ /* 0x000f64000c1e1b00 */
[C---:B------:R-:W-:Y:S02]  /*01f0*/  IMAD.WIDE R18, R21.reuse, 0x4, R18 ;  /* 0x0000000415127825 */ /* 0x040fe400078e0212 */
[----:B------:R-:W4:Y:S02]  /*0200*/  LDG.E.EL.64 R16, desc[UR4][R16.64] ;  /* 0x0000000410107981 */ /* 0x000f24000c2e1b00 */
[----:B---3--:R-:W-:-:S02]  /*0210*/  IMAD.WIDE R24, R21, 0x4, R8 ;  /* 0x0000000415187825 */ /* 0x008fc400078e0208 */
[----:B------:R-:W5:Y:S02]  /*0220*/  LDG.E.EL.64 R18, desc[UR4][R18.64] ;  /* 0x0000000412127981 */ /* 0x000f64000c2e1b00 */
[----:B------:R-:W-:-:S04]  /*0230*/  IMAD.WIDE R22, R21, 0x4, R22 ;  /* 0x0000000415167825 */ /* 0x000fc800078e0216 */
[C---:B------:R-:W-:Y:S02]  /*0240*/  IMAD.WIDE R10, R21.reuse, 0x4, R10 ;  /* 0x00000004150a7825 */ /* 0x040fe400078e020a */
[----:B------:R-:W3:Y:S02]  /*0250*/  LDG.E.EL.64 R22, desc[UR4][R22.64] ;  /* 0x0000000416167981 */ /* 0x000ee4000c2e1b00 */
[----:B0-----:R-:W-:Y:S02]  /*0260*/  IMAD.WIDE R8, R21, 0x4, R4 ;  /* 0x0000000415087825 */ /* 0x001fe400078e0204 */
[----:B------:R0:W3:Y:S04]  /*0270*/  LDG.E.EL.64 R4, desc[UR4][R24.64] ;  /* 0x0000000418047981 */ /* 0x0000e8000c2e1b00 */
[----:B------:R-:W3:Y:S04]  /*0280*/  LDG.E.EL.64 R10, desc[UR4][R10.64] ;  /* 0x000000040a0a7981 */ /* 0x000ee8000c2e1b00 */
[----:B------:R-:W3:Y:S01]  /*0290*/  LDG.E.EL.64 R8, desc[UR4][R8.64] ;  /* 0x0000000408087981 */ /* 0x000ee2000c2e1b00 */
[----:B--2---:R-:W-:Y:S01]  /*02a0*/  FADD R6, R6, 9.9999997473787516356e-06 ;  /* 0x3727c5ac06067421 */ /* 0x004fe20000000000 */
[----:B------:R-:W-:-:S05]  /*02b0*/  FADD R7, R7, 9.9999997473787516356e-06 ;  /* 0x3727c5ac07077421 */ /* 0x000fca0000000000 */
[----:B------:R-:W1:Y:S01]  /*02c0*/  MUFU.SQRT R6, R6 ;  /* 0x0000000600067308 */ /* 0x000e620000002000 */
[----:B------:R-:W-:Y:S01]  /*02d0*/  FADD R20, R2, 9.9999997473787516356e-06 ;  /* 0x3727c5ac02147421 */ /* 0x000fe20000000000 */
[----:B------:R-:W-:-:S06]  /*02e0*/  FADD R3, R3, 9.9999997473787516356e-06 ;  /* 0x3727c5ac03037421 */ /* 0x000fcc0000000000 */
[----:B------:R-:W2:Y:S08]  /*02f0*/  MUFU.SQRT R21, R7 ;  /* 0x0000000700157308 */ /* 0x000eb00000002000 */
[----:B------:R-:W4:Y:S01]  /*0300*/  MUFU.SQRT R26, R20 ;  /* 0x00000014001a7308 */ /* 0x000f220000002000 */
[----:B-1----:R-:W-:-:S07]  /*0310*/  FSETP.GT.AND P6, PT, R6, 8.50705917302346158658e+37, PT ;  /* 0x7e8000000600780b */ /* 0x002fce0003fc4000 */
[----:B0-----:R-:W0:Y:S01]  /*0320*/  MUFU.SQRT R25, R3 ;  /* 0x0000000300197308 */ /* 0x001e220000002000 */
[----:B------:R-:W-:Y:S01]  /*0330*/  HFMA2.MMA R2, -RZ, RZ, 1.625, 0 ;  /* 0x3e800000ff027435 */ /* 0x000fe200000001ff */
[----:B------:R-:W-:Y:S02]  /*0340*/  FSETP.GEU.AND P5, PT, R6, 1.175494350822287508e-38, PT ;  /* 0x008000000600780b */ /* 0x000fe40003fae000 */
[C---:B--2---:R-:W-:Y:S02]  /*0350*/  FSETP.GT.AND P4, PT, R21.reuse, 8.50705917302346158658e+37, PT ;  /* 0x7e8000001500780b */ /* 0x044fe40003f84000 */
[C---:B----4-:R-:W-:Y:S02]  /*0360*/  FSETP.GT.AND P3, PT, R26.reuse, 8.50705917302346158658e+37, PT ;  /* 0x7e8000001a00780b */ /* 0x050fe40003f64000 */
[----:B------:R-:W-:Y:S01]  /*0370*/  FSETP.GEU.AND P0, PT, R26, 1.175494350822287508e-38, PT ;  /* 0x008000001a00780b */ /* 0x000fe20003f0e000 */
[----:B------:R-:W-:Y:S01]  /*0380*/  @P6 FMUL R6, R6, 0.25 ;  /* 0x3e80000006066820 */ /* 0x000fe20000400000 */
[----:B------:R-:W-:-:S02]  /*0390*/  FSETP.GEU.AND P2, PT, R21, 1.175494350822287508e-38, PT ;  /* 0x008000001500780b */ /* 0x000fc40003f4e000 */
[C---:B0-----:R-:W-:Y:S02]  /*03a0*/  FSETP.GT.AND P1, PT, R25.reuse, 8.50705917302346158658e+37, PT ;  /* 0x7e8000001900780b */ /* 0x041fe40003f24000 */
[----:B------:R-:W-:Y:S02]  /*03b0*/  FSEL R3, R2, 1, P6 ;  /* 0x3f80000002037808 */ /* 0x000fe40003000000 */
[----:B------:R-:W-:Y:S01]  /*03c0*/  FSETP.GEU.AND P6, PT, R25, 1.175494350822287508e-38, PT ;  /* 0x008000001900780b */ /* 0x000fe20003fce000 */
[----:B------:R-:W-:Y:S02]  /*03d0*/  @!P5 FMUL R6, R6, 16777216 ;  /* 0x4b8000000606d820 */ /* 0x000fe40000400000 */
[----:B------:R-:W-:Y:S01]  /*03e0*/  @P3 FMUL R26, R26, 0.25 ;  /* 0x3e8000001a1a3820 */ /* 0x000fe20000400000 */
[----:B------:R-:W-:Y:S01]  /*03f0*/  @P4 FMUL R21, R21, 0.25 ;  /* 0x3e80000015154820 */ /* 0x000fe20000400000 */
[----:B------:R-:W0:Y:S02]  /*0400*/  MUFU.RCP R20, R6 ;  /* 0x0000000600147308 */ /* 0x000e240000001000 */
[----:B------:R-:W-:Y:S01]  /*0410*/  @!P0 FMUL R26, R26, 16777216 ;  /* 0x4b8000001a1a8820 */ /* 0x000fe20000400000 */
[----:B------:R-:W-:Y:S01]  /*0420*/  @!P2 FMUL R21, R21, 16777216 ;  /* 0x4b8000001515a820 */ /* 0x000fe20000400000 */
[----:B------:R-:W-:-:S04]  /*0430*/  @P1 FMUL R25, R25, 0.25 ;  /* 0x3e80000019191820 */ /* 0x000fc80000400000 */
[----:B------:R-:W-:Y:S01]  /*0440*/  @!P6 FMUL R25, R25, 16777216 ;  /* 0x4b8000001919e820 */ /* 0x000fe20000400000 */
[----:B------:R-:W1:Y:S01]  /*0450*/  MUFU.RCP R7, R26 ;  /* 0x0000001a00077308 */ /* 0x000e620000001000 */
[----:B------:R-:W-:Y:S01]  /*0460*/  @!P5 FMUL R3, R3, 16777216 ;  /* 0x4b8000000303d820 */ /* 0x000fe20000400000 */
[----:B------:R-:W-:-:S06]  /*0470*/  FSEL R28, R2, 1, P3 ;  /* 0x3f800000021c7808 */ /* 0x000fcc0001800000 */
[----:B------:R-:W2:Y:S01]  /*0480*/  MUFU.RCP R21, R21 ;  /* 0x0000001500157308 */ /* 0x000ea20000001000 */
[----:B------:R-:W-:-:S07]  /*0490*/  FSEL R24, R2, 1, P4 ;  /* 0x3f80000002187808 */ /* 0x000fce0002000000 */
[----:B------:R-:W4:Y:S01]  /*04a0*/  MUFU.RCP R6, R25 ;  /* 0x0000001900067308 */ /* 0x000f220000001000 */
[----:B------:R-:W-:Y:S01]  /*04b0*/  FSEL R27, R2, 1, P1 ;  /* 0x3f800000021b7808 */ /* 0x000fe20000800000 */
[----:B0-----:R-:W-:Y:S01]  /*04c0*/  FMUL R20, R20, R3 ;  /* 0x0000000314147220 */ /* 0x001fe20000400000 */
[----:B------:R-:W-:Y:S01]  /*04d0*/  @!P0 FMUL R28, R28, 16777216 ;  /* 0x4b8000001c1c8820 */ /* 0x000fe20000400000 */
[----:B------:R-:W0:Y:S01]  /*04e0*/  LDC.64 R2, c[0x0][0x210] ;  /* 0x00008400ff027b82 */ /* 0x000e220000000a00 */
[----:B------:R-:W-:Y:S01]  /*04f0*/  @!P2 FMUL R24, R24, 16777216 ;  /* 0x4b8000001818a820 */ /* 0x000fe20000400000 */
[----:B------:R-:W-:Y:S01]  /*0500*/  @!P6 FMUL R27, R27, 16777216 ;  /* 0x4b8000001b1be820 */ /* 0x000fe20000400000 */
[----:B-1----:R-:W-:Y:S01]  /*0510*/  FMUL R7, R7, R28 ;  /* 0x0000001c07077220 */ /* 0x002fe20000400000 */
[----:B------:R-:W-:Y:S01]  /*0520*/  FADD R29, R12, -R16 ;  /* 0x800000100c1d7221 */ /* 0x000fe20000000000 */
[----:B-----5:R-:W-:Y:S01]  /*0530*/  FADD R14, R14, -R18 ;  /* 0x800000120e0e7221 */ /* 0x020fe20000000000 */
[----:B--2---:R-:W-:Y:S01]  /*0540*/  FMUL R21, R21, R24 ;  /* 0x0000001815157220 */ /* 0x004fe20000400000 */
[----:B------:R-:W-:Y:S01]  /*0550*/  FADD R12, R13, -R17 ;  /* 0x800000110d0c7221 */ /* 0x000fe20000000000 */
[----:B------:R-:W-:Y:S01]  /*0560*/  FADD R15, R15, -R19 ;  /* 0x800000130f0f7221 */ /* 0x000fe20000000000 */
[----:B------:R-:W-:Y:S01]  /*0570*/  FMUL R29, R20, R29 ;  /* 0x0000001d141d7220 */ /* 0x000fe20000400000 */
[----:B------:R-:W-:Y:S01]  /*0580*/  FMUL R7, R7, R14 ;  /* 0x0000000e07077220 */ /* 0x000fe20000400000 */
[----:B----4-:R-:W-:Y:S01]  /*0590*/  FMUL R6, R6, R27 ;  /* 0x0000001b06067220 */ /* 0x010fe20000400000 */
[----:B------:R-:W-:Y:S01]  /*05a0*/  FMUL R12, R21, R12 ;  /* 0x0000000c150c7220 */ /* 0x000fe20000400000 */
[----:B---3--:R-:W-:Y:S01]  /*05b0*/  FFMA R4, R22, R29, R4 ;  /* 0x0000001d16047223 */ /* 0x008fe20000000004 */
[----:B------:R-:W-:Y:S01]  /*05c0*/  FFMA R7, R10, R7, R8 ;  /* 0x000000070a077223 */ /* 0x000fe20000000008 */
[----:B------:R-:W-:Y:S01]  /*05d0*/  FMUL R6, R6, R15 ;  /* 0x0000000f06067220 */ /* 0x000fe20000400000 */
[----:B------:R-:W-:-:S03]  /*05e0*/  FFMA R5, R23, R12, R5 ;  /* 0x0000000c17057223 */ /* 0x000fc60000000005 */
[----:B------:R-:W-:Y:S01]  /*05f0*/  FFMA R6, R11, R6, R9 ;  /* 0x000000060b067223 */ /* 0x000fe20000000009 */
[C---:B------:R-:W-:Y:S01]  /*0600*/  FSETP.GEU.AND P0, PT, R4.reuse, -R7, PT ;  /* 0x800000070400720b */ /* 0x040fe20003f0e000 */
[----:B------:R-:W-:Y:S02]  /*0610*/  FADD R4, R4, R7 ;  /* 0x0000000704047221 */ /* 0x000fe40000000000 */
[C---:B------:R-:W-:Y:S01]  /*0620*/  FADD R7, R5.reuse, R6 ;  /* 0x0000000605077221 */ /* 0x040fe20000000000 */
[----:B------:R-:W-:Y:S01]  /*0630*/  FSETP.GEU.AND P1, PT, R5, -R6, PT ;  /* 0x800000060500720b */ /* 0x000fe20003f2e000 */
[----:B0-----:R-:W-:Y:S01]  /*0640*/  IMAD.WIDE R2, R0, 0x4, R2 ;  /* 0x0000000400027825 */ /* 0x001fe200078e0202 */
[----:B------:R-:W-:Y:S02]  /*0650*/  FSEL R4, R4, RZ, P0 ;  /* 0x000000ff04047208 */ /* 0x000fe40000000000 */
[----:B------:R-:W-:-:S05]  /*0660*/  FSEL R5, R7, RZ, P1 ;  /* 0x000000ff07057208 */ /* 0x000fca0000800000 */
[----:B------:R-:W-:Y:S01]  /*0670*/  STG.E.64 desc[UR4][R2.64], R4 ;  /* 0x0000000402007986 */ /* 0x000fe2000c101b04 */
[----:B------:R-:W-:Y:S05]  /*0680*/  EXIT ;  /* 0x000000000000794d */ /* 0x000fea0003800000 */
.L_x_0:
[----:B------:R-:W-:-:S00]  /*0690*/  BRA `(.L_x_0) ;  /* 0xfffffffc00fc7947 */ /* 0x000fc0000383ffff */
[----:B------:R-:W-:-:S00]  /*06a0*/  NOP ;  /* 0x0000000000007918 */ /* 0x000fc00000000000 */
        /* <DEDUP_REMOVED lines=13> */
.L_x_1:


//--------------------- .nv.global.init           --------------------------
	.section	.nv.global.init,"aw",@progbits
.nv.global.init:
	.type		_$_str,@object
	.size		_$_str,(_$_str_$_2 - _$_str)
_$_str:
        /*0000*/ 	.byte	0x5f, 0x5f, 0x43, 0x55, 0x44, 0x41, 0x5f, 0x46, 0x54, 0x5a, 0x00
	.type		_$_str_$_2,@object
	.size		_$_str_$_2,(.L_1 - _$_str_$_2)
_$_str_$_2:
        /*000b*/ 	.byte	0x5f, 0x5f, 0x43, 0x55, 0x44, 0x41, 0x5f, 0x50, 0x52, 0x45, 0x43, 0x5f, 0x53, 0x51, 0x52, 0x54
        /*001b*/ 	.byte	0x00
.L_1:


//--------------------- .nv.constant0.triton_poi_fused__native_batch_norm_legit_no_training_add_relu_19 --------------------------
	.section	.nv.constant0.triton_poi_fused__native_batch_norm_legit_no_training_add_relu_19,"a",@progbits
	.sectionflags	@""
	.align	4
.nv.constant0.triton_poi_fused__native_batch_norm_legit_no_training_add_relu_19:
	.zero		620
